//
// Generated by NVIDIA NVVM Compiler
//
// Compiler Build ID: CL-36424714
// Cuda compilation tools, release 13.0, V13.0.88
// Based on NVVM 20.0.0
//

.version 9.0
.target sm_100
.address_size 64

	// .globl	_Z14bufferBackpropIXadL_Z9primeReLUfEEEvmPf

.visible .entry _Z14bufferBackpropIXadL_Z9primeReLUfEEEvmPf(
	.param .u64 _Z14bufferBackpropIXadL_Z9primeReLUfEEEvmPf_param_0,
	.param .u64 .ptr .align 1 _Z14bufferBackpropIXadL_Z9primeReLUfEEEvmPf_param_1
)
{
	.reg .pred 	%p<3>;
	.reg .b32 	%r<5>;
	.reg .b32 	%f<4>;
	.reg .b64 	%rd<7>;

	ld.param.u64 	%rd3, [_Z14bufferBackpropIXadL_Z9primeReLUfEEEvmPf_param_0];
	ld.param.u64 	%rd2, [_Z14bufferBackpropIXadL_Z9primeReLUfEEEvmPf_param_1];
	mov.u32 	%r1, %ctaid.x;
	mov.u32 	%r2, %ntid.x;
	mov.u32 	%r3, %tid.x;
	mad.lo.s32 	%r4, %r1, %r2, %r3;
	cvt.u64.u32 	%rd1, %r4;
	setp.le.u64 	%p1, %rd3, %rd1;
	@%p1 bra 	$L__BB0_2;
	cvta.to.global.u64 	%rd4, %rd2;
	shl.b64 	%rd5, %rd1, 2;
	add.s64 	%rd6, %rd4, %rd5;
	ld.global.f32 	%f1, [%rd6];
	setp.gt.f32 	%p2, %f1, 0f00000000;
	selp.f32 	%f2, 0f3F800000, 0f00000000, %p2;
	mul.f32 	%f3, %f1, %f2;
	st.global.f32 	[%rd6], %f3;
$L__BB0_2:
	ret;

}
	// .globl	_Z14bufferBackpropIXadL_Z10primeCReLUfEEEvmPf
.visible .entry _Z14bufferBackpropIXadL_Z10primeCReLUfEEEvmPf(
	.param .u64 _Z14bufferBackpropIXadL_Z10primeCReLUfEEEvmPf_param_0,
	.param .u64 .ptr .align 1 _Z14bufferBackpropIXadL_Z10primeCReLUfEEEvmPf_param_1
)
{
	.reg .pred 	%p<4>;
	.reg .b32 	%r<5>;
	.reg .b32 	%f<5>;
	.reg .b64 	%rd<7>;

	ld.param.u64 	%rd3, [_Z14bufferBackpropIXadL_Z10primeCReLUfEEEvmPf_param_0];
	ld.param.u64 	%rd2, [_Z14bufferBackpropIXadL_Z10primeCReLUfEEEvmPf_param_1];
	mov.u32 	%r1, %ctaid.x;
	mov.u32 	%r2, %ntid.x;
	mov.u32 	%r3, %tid.x;
	mad.lo.s32 	%r4, %r1, %r2, %r3;
	cvt.u64.u32 	%rd1, %r4;
	setp.le.u64 	%p1, %rd3, %rd1;
	@%p1 bra 	$L__BB1_2;
	cvta.to.global.u64 	%rd4, %rd2;
	shl.b64 	%rd5, %rd1, 2;
	add.s64 	%rd6, %rd4, %rd5;
	ld.global.f32 	%f1, [%rd6];
	setp.gt.f32 	%p2, %f1, 0f00000000;
	setp.lt.f32 	%p3, %f1, 0f3F800000;
	selp.f32 	%f2, 0f3F800000, 0f00000000, %p3;
	selp.f32 	%f3, %f2, 0f00000000, %p2;
	mul.f32 	%f4, %f1, %f3;
	st.global.f32 	[%rd6], %f4;
$L__BB1_2:
	ret;

}
	// .globl	_Z14bufferBackpropIXadL_Z11primeSCReLUfEEEvmPf
.visible .entry _Z14bufferBackpropIXadL_Z11primeSCReLUfEEEvmPf(
	.param .u64 _Z14bufferBackpropIXadL_Z11primeSCReLUfEEEvmPf_param_0,
	.param .u64 .ptr .align 1 _Z14bufferBackpropIXadL_Z11primeSCReLUfEEEvmPf_param_1
)
{
	.reg .pred 	%p<5>;
	.reg .b32 	%r<5>;
	.reg .b32 	%f<8>;
	.reg .b64 	%rd<7>;

	ld.param.u64 	%rd4, [_Z14bufferBackpropIXadL_Z11primeSCReLUfEEEvmPf_param_0];
	ld.param.u64 	%rd3, [_Z14bufferBackpropIXadL_Z11primeSCReLUfEEEvmPf_param_1];
	mov.u32 	%r1, %ctaid.x;
	mov.u32 	%r2, %ntid.x;
	mov.u32 	%r3, %tid.x;
	mad.lo.s32 	%r4, %r1, %r2, %r3;
	cvt.u64.u32 	%rd1, %r4;
	setp.le.u64 	%p1, %rd4, %rd1;
	@%p1 bra 	$L__BB2_4;
	cvta.to.global.u64 	%rd5, %rd3;
	shl.b64 	%rd6, %rd1, 2;
	add.s64 	%rd2, %rd5, %rd6;
	ld.global.f32 	%f1, [%rd2];
	setp.leu.f32 	%p2, %f1, 0f00000000;
	setp.geu.f32 	%p3, %f1, 0f3F800000;
	mov.f32 	%f7, 0f00000000;
	or.pred  	%p4, %p2, %p3;
	@%p4 bra 	$L__BB2_3;
	sqrt.rn.f32 	%f5, %f1;
	add.f32 	%f7, %f5, %f5;
$L__BB2_3:
	mul.f32 	%f6, %f1, %f7;
	st.global.f32 	[%rd2], %f6;
$L__BB2_4:
	ret;

}


// ===== COMPILED SASS (sm_100) =====

	.target	sm_100

	.elftype	@"ET_EXEC"


//--------------------- .note.nv.tkinfo           --------------------------
	.section	.note.nv.tkinfo,"",@"SHT_NOTE"
	.sectionflags	@"SHF_NOTE_NV_TKINFO"
	.tkinfo
        /*0018*/ 	.word	0x00000002
        /*0030*/ 	.string	""
        /*0030*/ 	.string	"ptxas"
        /*0030*/ 	.string	"Cuda compilation tools, release 13.0, V13.0.88"
        /*0030*/ 	.string	"Build cuda_13.0.r13.0/compiler.36424714_0"
        /*0030*/ 	.string	"-arch sm_100 -m 64 "



//--------------------- .note.nv.cuinfo           --------------------------
	.section	.note.nv.cuinfo,"",@"SHT_NOTE"
	.sectionflags	@"SHF_NOTE_NV_CUINFO"
        /*0018*/ 	.short	0x0002
        /*001a*/ 	.short	0x0064
        /*001c*/ 	.short	0x0082
	.zero		2


//--------------------- .nv.info                  --------------------------
	.section	.nv.info,"",@"SHT_CUDA_INFO"
	.align	4


	//----- nvinfo : EIATTR_REGCOUNT
	.align		4
        /*0000*/ 	.byte	0x04, 0x2f
        /*0002*/ 	.short	(.L_1 - .L_0)
	.align		4
.L_0:
        /*0004*/ 	.word	index@(_Z14bufferBackpropIXadL_Z9primeReLUfEEEvmPf)
        /*0008*/ 	.word	0x00000008


	//----- nvinfo : EIATTR_FRAME_SIZE
	.align		4
.L_1:
        /*000c*/ 	.byte	0x04, 0x11
        /*000e*/ 	.short	(.L_3 - .L_2)
	.align		4
.L_2:
        /*0010*/ 	.word	index@(_Z14bufferBackpropIXadL_Z9primeReLUfEEEvmPf)
        /*0014*/ 	.word	0x00000000


	//----- nvinfo : EIATTR_REGCOUNT
	.align		4
.L_3:
        /*0018*/ 	.byte	0x04, 0x2f
        /*001a*/ 	.short	(.L_5 - .L_4)
	.align		4
.L_4:
        /*001c*/ 	.word	index@(_Z14bufferBackpropIXadL_Z10primeCReLUfEEEvmPf)
        /*0020*/ 	.word	0x00000008


	//----- nvinfo : EIATTR_FRAME_SIZE
	.align		4
.L_5:
        /*0024*/ 	.byte	0x04, 0x11
        /*0026*/ 	.short	(.L_7 - .L_6)
	.align		4
.L_6:
        /*0028*/ 	.word	index@(_Z14bufferBackpropIXadL_Z10primeCReLUfEEEvmPf)
        /*002c*/ 	.word	0x00000000


	//----- nvinfo : EIATTR_REGCOUNT
	.align		4
.L_7:
        /*0030*/ 	.byte	0x04, 0x2f
        /*0032*/ 	.short	(.L_9 - .L_8)
	.align		4
.L_8:
        /*0034*/ 	.word	index@(_Z14bufferBackpropIXadL_Z11primeSCReLUfEEEvmPf)
        /*0038*/ 	.word	0x0000000c


	//----- nvinfo : EIATTR_FRAME_SIZE
	.align		4
.L_9:
        /*003c*/ 	.byte	0x04, 0x11
        /*003e*/ 	.short	(.L_11 - .L_10)
	.align		4
.L_10:
        /*0040*/ 	.word	index@($__internal_0_$__cuda_sm20_sqrt_rn_f32_slowpath)
        /*0044*/ 	.word	0x00000000


	//----- nvinfo : EIATTR_FRAME_SIZE
	.align		4
.L_11:
        /*0048*/ 	.byte	0x04, 0x11
        /*004a*/ 	.short	(.L_13 - .L_12)
	.align		4
.L_12:
        /*004c*/ 	.word	index@(_Z14bufferBackpropIXadL_Z11primeSCReLUfEEEvmPf)
        /*0050*/ 	.word	0x00000000


	//----- nvinfo : EIATTR_MIN_STACK_SIZE
	.align		4
.L_13:
        /*0054*/ 	.byte	0x04, 0x12
        /*0056*/ 	.short	(.L_15 - .L_14)
	.align		4
.L_14:
        /*0058*/ 	.word	index@(_Z14bufferBackpropIXadL_Z11primeSCReLUfEEEvmPf)
        /*005c*/ 	.word	0x00000000


	//----- nvinfo : EIATTR_MIN_STACK_SIZE
	.align		4
.L_15:
        /*0060*/ 	.byte	0x04, 0x12
        /*0062*/ 	.short	(.L_17 - .L_16)
	.align		4
.L_16:
        /*0064*/ 	.word	index@(_Z14bufferBackpropIXadL_Z10primeCReLUfEEEvmPf)
        /*0068*/ 	.word	0x00000000


	//----- nvinfo : EIATTR_MIN_STACK_SIZE
	.align		4
.L_17:
        /*006c*/ 	.byte	0x04, 0x12
        /*006e*/ 	.short	(.L_19 - .L_18)
	.align		4
.L_18:
        /*0070*/ 	.word	index@(_Z14bufferBackpropIXadL_Z9primeReLUfEEEvmPf)
        /*0074*/ 	.word	0x00000000
.L_19:


//--------------------- .nv.compat                --------------------------
	.section	.nv.compat,"",@"SHT_CUDA_COMPAT_INFO"
	.align	4
        /*0000*/ 	.byte	0x02, 0x09, 0x00, 0x00, 0x02, 0x02, 0x01, 0x00, 0x02, 0x05, 0x05, 0x00, 0x03, 0x07, 0x01, 0x01
        /*0010*/ 	.byte	0x02, 0x03, 0x00, 0x00, 0x02, 0x06, 0x01, 0x00, 0x04, 0x0b, 0x08, 0x00, 0x01, 0x00, 0x00, 0x00
        /*0020*/ 	.byte	0x00, 0x00, 0x00, 0x00


//--------------------- .nv.info._Z14bufferBackpropIXadL_Z11primeSCReLUfEEEvmPf --------------------------
	.section	.nv.info._Z14bufferBackpropIXadL_Z11primeSCReLUfEEEvmPf,"",@"SHT_CUDA_INFO"
	.sectionflags	@""
	.align	4


	//----- nvinfo : EIATTR_CUDA_API_VERSION
	.align		4
        /*0000*/ 	.byte	0x04, 0x37
        /*0002*/ 	.short	(.L_21 - .L_20)
.L_20:
        /*0004*/ 	.word	0x00000082


	//----- nvinfo : EIATTR_KPARAM_INFO
	.align		4
.L_21:
        /*0008*/ 	.byte	0x04, 0x17
        /*000a*/ 	.short	(.L_23 - .L_22)
.L_22:
        /*000c*/ 	.word	0x00000000
        /*0010*/ 	.short	0x0001
        /*0012*/ 	.short	0x0008
        /*0014*/ 	.byte	0x00, 0xf5, 0x21, 0x00


	//----- nvinfo : EIATTR_KPARAM_INFO
	.align		4
.L_23:
        /*0018*/ 	.byte	0x04, 0x17
        /*001a*/ 	.short	(.L_25 - .L_24)
.L_24:
        /*001c*/ 	.word	0x00000000
        /*0020*/ 	.short	0x0000
        /*0022*/ 	.short	0x0000
        /*0024*/ 	.byte	0x00, 0xf0, 0x21, 0x00


	//----- nvinfo : EIATTR_SPARSE_MMA_MASK
	.align		4
.L_25:
        /*0028*/ 	.byte	0x03, 0x50
        /*002a*/ 	.short	0x0000


	//----- nvinfo : EIATTR_MAXREG_COUNT
	.align		4
        /*002c*/ 	.byte	0x03, 0x1b
        /*002e*/ 	.short	0x00ff


	//----- nvinfo : EIATTR_MERCURY_ISA_VERSION
	.align		4
        /*0030*/ 	.byte	0x03, 0x5f
        /*0032*/ 	.short	0x0101


	//----- nvinfo : EIATTR_VRC_CTA_INIT_COUNT
	.align		4
        /*0034*/ 	.byte	0x02, 0x4a
	.zero		1
	.zero		1


	//----- nvinfo : EIATTR_EXIT_INSTR_OFFSETS
	.align		4
        /*0038*/ 	.byte	0x04, 0x1c
        /*003a*/ 	.short	(.L_27 - .L_26)


	//   ....[0]....
.L_26:
        /*003c*/ 	.word	0x00000080


	//   ....[1]....
        /*0040*/ 	.word	0x00000250


	//----- nvinfo : EIATTR_CRS_STACK_SIZE
	.align		4
.L_27:
        /*0044*/ 	.byte	0x04, 0x1e
        /*0046*/ 	.short	(.L_29 - .L_28)
.L_28:
        /*0048*/ 	.word	0x00000000


	//----- nvinfo : EIATTR_CBANK_PARAM_SIZE
	.align		4
.L_29:
        /*004c*/ 	.byte	0x03, 0x19
        /*004e*/ 	.short	0x0010


	//----- nvinfo : EIATTR_PARAM_CBANK
	.align		4
        /*0050*/ 	.byte	0x04, 0x0a
        /*0052*/ 	.short	(.L_31 - .L_30)
	.align		4
.L_30:
        /*0054*/ 	.word	index@(.nv.constant0._Z14bufferBackpropIXadL_Z11primeSCReLUfEEEvmPf)
        /*0058*/ 	.short	0x0380
        /*005a*/ 	.short	0x0010


	//----- nvinfo : EIATTR_SW_WAR
	.align		4
.L_31:
        /*005c*/ 	.byte	0x04, 0x36
        /*005e*/ 	.short	(.L_33 - .L_32)
.L_32:
        /*0060*/ 	.word	0x00000008
.L_33:


//--------------------- .nv.info._Z14bufferBackpropIXadL_Z10primeCReLUfEEEvmPf --------------------------
	.section	.nv.info._Z14bufferBackpropIXadL_Z10primeCReLUfEEEvmPf,"",@"SHT_CUDA_INFO"
	.sectionflags	@""
	.align	4


	//----- nvinfo : EIATTR_CUDA_API_VERSION
	.align		4
        /*0000*/ 	.byte	0x04, 0x37
        /*0002*/ 	.short	(.L_35 - .L_34)
.L_34:
        /*0004*/ 	.word	0x00000082


	//----- nvinfo : EIATTR_KPARAM_INFO
	.align		4
.L_35:
        /*0008*/ 	.byte	0x04, 0x17
        /*000a*/ 	.short	(.L_37 - .L_36)
.L_36:
        /*000c*/ 	.word	0x00000000
        /*0010*/ 	.short	0x0001
        /*0012*/ 	.short	0x0008
        /*0014*/ 	.byte	0x00, 0xf5, 0x21, 0x00


	//----- nvinfo : EIATTR_KPARAM_INFO
	.align		4
.L_37:
        /*0018*/ 	.byte	0x04, 0x17
        /*001a*/ 	.short	(.L_39 - .L_38)
.L_38:
        /*001c*/ 	.word	0x00000000
        /*0020*/ 	.short	0x0000
        /*0022*/ 	.short	0x0000
        /*0024*/ 	.byte	0x00, 0xf0, 0x21, 0x00


	//----- nvinfo : EIATTR_SPARSE_MMA_MASK
	.align		4
.L_39:
        /*0028*/ 	.byte	0x03, 0x50
        /*002a*/ 	.short	0x0000


	//----- nvinfo : EIATTR_MAXREG_COUNT
	.align		4
        /*002c*/ 	.byte	0x03, 0x1b
        /*002e*/ 	.short	0x00ff


	//----- nvinfo : EIATTR_MERCURY_ISA_VERSION
	.align		4
        /*0030*/ 	.byte	0x03, 0x5f
        /*0032*/ 	.short	0x0101


	//----- nvinfo : EIATTR_VRC_CTA_INIT_COUNT
	.align		4
        /*0034*/ 	.byte	0x02, 0x4a
	.zero		1
	.zero		1


	//----- nvinfo : EIATTR_EXIT_INSTR_OFFSETS
	.align		4
        /*0038*/ 	.byte	0x04, 0x1c
        /*003a*/ 	.short	(.L_41 - .L_40)


	//   ....[0]....
.L_40:
        /*003c*/ 	.word	0x00000080


	//   ....[1]....
        /*0040*/ 	.word	0x00000130


	//----- nvinfo : EIATTR_CBANK_PARAM_SIZE
	.align		4
.L_41:
        /*0044*/ 	.byte	0x03, 0x19
        /*0046*/ 	.short	0x0010


	//----- nvinfo : EIATTR_PARAM_CBANK
	.align		4
        /*0048*/ 	.byte	0x04, 0x0a
        /*004a*/ 	.short	(.L_43 - .L_42)
	.align		4
.L_42:
        /*004c*/ 	.word	index@(.nv.constant0._Z14bufferBackpropIXadL_Z10primeCReLUfEEEvmPf)
        /*0050*/ 	.short	0x0380
        /*0052*/ 	.short	0x0010


	//----- nvinfo : EIATTR_SW_WAR
	.align		4
.L_43:
        /*0054*/ 	.byte	0x04, 0x36
        /*0056*/ 	.short	(.L_45 - .L_44)
.L_44:
        /*0058*/ 	.word	0x00000008
.L_45:


//--------------------- .nv.info._Z14bufferBackpropIXadL_Z9primeReLUfEEEvmPf --------------------------
	.section	.nv.info._Z14bufferBackpropIXadL_Z9primeReLUfEEEvmPf,"",@"SHT_CUDA_INFO"
	.sectionflags	@""
	.align	4


	//----- nvinfo : EIATTR_CUDA_API_VERSION
	.align		4
        /*0000*/ 	.byte	0x04, 0x37
        /*0002*/ 	.short	(.L_47 - .L_46)
.L_46:
        /*0004*/ 	.word	0x00000082


	//----- nvinfo : EIATTR_KPARAM_INFO
	.align		4
.L_47:
        /*0008*/ 	.byte	0x04, 0x17
        /*000a*/ 	.short	(.L_49 - .L_48)
.L_48:
        /*000c*/ 	.word	0x00000000
        /*0010*/ 	.short	0x0001
        /*0012*/ 	.short	0x0008
        /*0014*/ 	.byte	0x00, 0xf5, 0x21, 0x00


	//----- nvinfo : EIATTR_KPARAM_INFO
	.align		4
.L_49:
        /*0018*/ 	.byte	0x04, 0x17
        /*001a*/ 	.short	(.L_51 - .L_50)
.L_50:
        /*001c*/ 	.word	0x00000000
        /*0020*/ 	.short	0x0000
        /*0022*/ 	.short	0x0000
        /*0024*/ 	.byte	0x00, 0xf0, 0x21, 0x00


	//----- nvinfo : EIATTR_SPARSE_MMA_MASK
	.align		4
.L_51:
        /*0028*/ 	.byte	0x03, 0x50
        /*002a*/ 	.short	0x0000


	//----- nvinfo : EIATTR_MAXREG_COUNT
	.align		4
        /*002c*/ 	.byte	0x03, 0x1b
        /*002e*/ 	.short	0x00ff


	//----- nvinfo : EIATTR_MERCURY_ISA_VERSION
	.align		4
        /*0030*/ 	.byte	0x03, 0x5f
        /*0032*/ 	.short	0x0101


	//----- nvinfo : EIATTR_VRC_CTA_INIT_COUNT
	.align		4
        /*0034*/ 	.byte	0x02, 0x4a
	.zero		1
	.zero		1


	//----- nvinfo : EIATTR_EXIT_INSTR_OFFSETS
	.align		4
        /*0038*/ 	.byte	0x04, 0x1c
        /*003a*/ 	.short	(.L_53 - .L_52)


	//   ....[0]....
.L_52:
        /*003c*/ 	.word	0x00000080


	//   ....[1]....
        /*0040*/ 	.word	0x00000110


	//----- nvinfo : EIATTR_CBANK_PARAM_SIZE
	.align		4
.L_53:
        /*0044*/ 	.byte	0x03, 0x19
        /*0046*/ 	.short	0x0010


	//----- nvinfo : EIATTR_PARAM_CBANK
	.align		4
        /*0048*/ 	.byte	0x04, 0x0a
        /*004a*/ 	.short	(.L_55 - .L_54)
	.align		4
.L_54:
        /*004c*/ 	.word	index@(.nv.constant0._Z14bufferBackpropIXadL_Z9primeReLUfEEEvmPf)
        /*0050*/ 	.short	0x0380
        /*0052*/ 	.short	0x0010


	//----- nvinfo : EIATTR_SW_WAR
	.align		4
.L_55:
        /*0054*/ 	.byte	0x04, 0x36
        /*0056*/ 	.short	(.L_57 - .L_56)
.L_56:
        /*0058*/ 	.word	0x00000008
.L_57:


//--------------------- .nv.callgraph             --------------------------
	.section	.nv.callgraph,"",@"SHT_CUDA_CALLGRAPH"
	.align	4
	.sectionentsize	8
	.align		4
        /*0000*/ 	.word	0x00000000
	.align		4
        /*0004*/ 	.word	0xffffffff
	.align		4
        /*0008*/ 	.word	0x00000000
	.align		4
        /*000c*/ 	.word	0xfffffffe
	.align		4
        /*0010*/ 	.word	0x00000000
	.align		4
        /*0014*/ 	.word	0xfffffffd
	.align		4
        /*0018*/ 	.word	0x00000000
	.align		4
        /*001c*/ 	.word	0xfffffffc


//--------------------- .text._Z14bufferBackpropIXadL_Z11primeSCReLUfEEEvmPf --------------------------
	.section	.text._Z14bufferBackpropIXadL_Z11primeSCReLUfEEEvmPf,"ax",@progbits
	.align	128
        .global         _Z14bufferBackpropIXadL_Z11primeSCReLUfEEEvmPf
        .type           _Z14bufferBackpropIXadL_Z11primeSCReLUfEEEvmPf,@function
        .size           _Z14bufferBackpropIXadL_Z11primeSCReLUfEEEvmPf,(.L_x_9 - _Z14bufferBackpropIXadL_Z11primeSCReLUfEEEvmPf)
        .other          _Z14bufferBackpropIXadL_Z11primeSCReLUfEEEvmPf,@"STO_CUDA_ENTRY STV_DEFAULT"
_Z14bufferBackpropIXadL_Z11primeSCReLUfEEEvmPf:
.text._Z14bufferBackpropIXadL_Z11primeSCReLUfEEEvmPf:
[----:B------:R-:W-:Y:S01]  /*0000*/  LDC R1, c[0x0][0x37c] ;  /* 0x0000df00ff017b82 */ /* 0x000fe20000000800 */
[----:B------:R-:W0:Y:S07]  /*0010*/  S2R R3, SR_TID.X ;  /* 0x0000000000037919 */ /* 0x000e2e0000002100 */
[----:B------:R-:W0:Y:S01]  /*0020*/  S2UR UR4, SR_CTAID.X ;  /* 0x00000000000479c3 */ /* 0x000e220000002500 */
[----:B------:R-:W1:Y:S07]  /*0030*/  LDCU.64 UR6, c[0x0][0x380] ;  /* 0x00007000ff0677ac */ /* 0x000e6e0008000a00 */
[----:B------:R-:W0:Y:S02]  /*0040*/  LDC R0, c[0x0][0x360] ;  /* 0x0000d800ff007b82 */ /* 0x000e240000000800 */
[----:B0-----:R-:W-:-:S05]  /*0050*/  IMAD R0, R0, UR4, R3 ;  /* 0x0000000400007c24 */ /* 0x001fca000f8e0203 */
[----:B-1----:R-:W-:-:S04]  /*0060*/  ISETP.GE.U32.AND P0, PT, R0, UR6, PT ;  /* 0x0000000600007c0c */ /* 0x002fc8000bf06070 */
[----:B------:R-:W-:-:S13]  /*0070*/  ISETP.GE.U32.AND.EX P0, PT, RZ, UR7, PT, P0 ;  /* 0x00000007ff007c0c */ /* 0x000fda000bf06100 */
[----:B------:R-:W-:Y:S05]  /*0080*/  @P0 EXIT ;  /* 0x000000000000094d */ /* 0x000fea0003800000 */
[----:B------:R-:W0:Y:S01]  /*0090*/  LDCU.64 UR6, c[0x0][0x388] ;  /* 0x00007100ff0677ac */ /* 0x000e220008000a00 */
[----:B------:R-:W1:Y:S01]  /*00a0*/  LDCU.64 UR4, c[0x0][0x358] ;  /* 0x00006b00ff0477ac */ /* 0x000e620008000a00 */
[----:B0-----:R-:W-:-:S04]  /*00b0*/  LEA R2, P0, R0, UR6, 0x2 ;  /* 0x0000000600027c11 */ /* 0x001fc8000f8010ff */
[----:B------:R-:W-:-:S05]  /*00c0*/  LEA.HI.X R3, R0, UR7, RZ, 0x2, P0 ;  /* 0x0000000700037c11 */ /* 0x000fca00080f14ff */
[----:B-1----:R-:W2:Y:S01]  /*00d0*/  LDG.E R0, desc[UR4][R2.64] ;  /* 0x0000000402007981 */ /* 0x002ea2000c1e1900 */
[----:B------:R-:W-:Y:S01]  /*00e0*/  BSSY.RECONVERGENT B0, `(.L_x_0) ;  /* 0x0000014000007945 */ /* 0x000fe20003800200 */
[----:B------:R-:W-:Y:S01]  /*00f0*/  HFMA2 R5, -RZ, RZ, 0, 0 ;  /* 0x00000000ff057431 */ /* 0x000fe200000001ff */
[----:B--2---:R-:W-:-:S04]  /*0100*/  FSETP.GEU.AND P0, PT, R0, 1, PT ;  /* 0x3f8000000000780b */ /* 0x004fc80003f0e000 */
[----:B------:R-:W-:-:S13]  /*0110*/  FSETP.LEU.OR P0, PT, R0, RZ, P0 ;  /* 0x000000ff0000720b */ /* 0x000fda000070b400 */
[----:B------:R-:W-:Y:S05]  /*0120*/  @P0 BRA `(.L_x_1) ;  /* 0x00000000003c0947 */ /* 0x000fea0003800000 */
[----:B------:R-:W-:Y:S01]  /*0130*/  IADD3 R4, PT, PT, R0, -0xd000000, RZ ;  /* 0xf300000000047810 */ /* 0x000fe20007ffe0ff */
[----:B------:R0:W1:Y:S01]  /*0140*/  MUFU.RSQ R5, R0 ;  /* 0x0000000000057308 */ /* 0x0000620000001400 */
[----:B------:R-:W-:Y:S02]  /*0150*/  BSSY.RECONVERGENT B1, `(.L_x_2) ;  /* 0x000000b000017945 */ /* 0x000fe40003800200 */
[----:B------:R-:W-:-:S13]  /*0160*/  ISETP.GT.U32.AND P0, PT, R4, 0x727fffff, PT ;  /* 0x727fffff0400780c */ /* 0x000fda0003f04070 */
[----:B0-----:R-:W-:Y:S05]  /*0170*/  @!P0 BRA `(.L_x_3) ;  /* 0x0000000000108947 */ /* 0x001fea0003800000 */
[----:B------:R-:W-:-:S07]  /*0180*/  MOV R9, 0x1a0 ;  /* 0x000001a000097802 */ /* 0x000fce0000000f00 */
[----:B-1----:R-:W-:Y:S05]  /*0190*/  CALL.REL.NOINC `($__internal_0_$__cuda_sm20_sqrt_rn_f32_slowpath) ;  /* 0x0000000000307944 */ /* 0x002fea0003c00000 */
[----:B------:R-:W-:Y:S01]  /*01a0*/  IMAD.MOV.U32 R5, RZ, RZ, R6 ;  /* 0x000000ffff057224 */ /* 0x000fe200078e0006 */
[----:B------:R-:W-:Y:S06]  /*01b0*/  BRA `(.L_x_4) ;  /* 0x0000000000107947 */ /* 0x000fec0003800000 */
.L_x_3:
[----:B-1----:R-:W-:Y:S01]  /*01c0*/  FMUL.FTZ R7, R0, R5 ;  /* 0x0000000500077220 */ /* 0x002fe20000410000 */
[----:B------:R-:W-:-:S03]  /*01d0*/  FMUL.FTZ R5, R5, 0.5 ;  /* 0x3f00000005057820 */ /* 0x000fc60000410000 */
[----:B------:R-:W-:-:S04]  /*01e0*/  FFMA R4, -R7, R7, R0 ;  /* 0x0000000707047223 */ /* 0x000fc80000000100 */
[----:B------:R-:W-:-:S07]  /*01f0*/  FFMA R5, R4, R5, R7 ;  /* 0x0000000504057223 */ /* 0x000fce0000000007 */
.L_x_4:
[----:B------:R-:W-:Y:S05]  /*0200*/  BSYNC.RECONVERGENT B1 ;  /* 0x0000000000017941 */ /* 0x000fea0003800200 */
.L_x_2:
[----:B------:R-:W-:-:S07]  /*0210*/  FADD R5, R5, R5 ;  /* 0x0000000505057221 */ /* 0x000fce0000000000 */
.L_x_1:
[----:B------:R-:W-:Y:S05]  /*0220*/  BSYNC.RECONVERGENT B0 ;  /* 0x0000000000007941 */ /* 0x000fea0003800200 */
.L_x_0:
[----:B------:R-:W-:-:S05]  /*0230*/  FMUL R5, R0, R5 ;  /* 0x0000000500057220 */ /* 0x000fca0000400000 */
[----:B------:R-:W-:Y:S01]  /*0240*/  STG.E desc[UR4][R2.64], R5 ;  /* 0x0000000502007986 */ /* 0x000fe2000c101904 */
[----:B------:R-:W-:Y:S05]  /*0250*/  EXIT ;  /* 0x000000000000794d */ /* 0x000fea0003800000 */
        .weak           $__internal_0_$__cuda_sm20_sqrt_rn_f32_slowpath
        .type           $__internal_0_$__cuda_sm20_sqrt_rn_f32_slowpath,@function
        .size           $__internal_0_$__cuda_sm20_sqrt_rn_f32_slowpath,(.L_x_9 - $__internal_0_$__cuda_sm20_sqrt_rn_f32_slowpath)
$__internal_0_$__cuda_sm20_sqrt_rn_f32_slowpath:
[----:B------:R-:W-:-:S13]  /*0260*/  LOP3.LUT P0, RZ, R0, 0x7fffffff, RZ, 0xc0, !PT ;  /* 0x7fffffff00ff7812 */ /* 0x000fda000780c0ff */
[----:B------:R-:W-:Y:S01]  /*0270*/  @!P0 MOV R4, R0 ;  /* 0x0000000000048202 */ /* 0x000fe20000000f00 */
[----:B------:R-:W-:Y:S06]  /*0280*/  @!P0 BRA `(.L_x_5) ;  /* 0x0000000000408947 */ /* 0x000fec0003800000 */
[----:B------:R-:W-:-:S13]  /*0290*/  FSETP.GEU.FTZ.AND P0, PT, R0, RZ, PT ;  /* 0x000000ff0000720b */ /* 0x000fda0003f1e000 */
[----:B------:R-:W-:Y:S01]  /*02a0*/  @!P0 IMAD.MOV.U32 R4, RZ, RZ, 0x7fffffff ;  /* 0x7fffffffff048424 */ /* 0x000fe200078e00ff */
[----:B------:R-:W-:Y:S06]  /*02b0*/  @!P0 BRA `(.L_x_5) ;  /* 0x0000000000348947 */ /* 0x000fec0003800000 */
[----:B------:R-:W-:-:S13]  /*02c0*/  FSETP.GTU.FTZ.AND P0, PT, |R0|, +INF , PT ;  /* 0x7f8000000000780b */ /* 0x000fda0003f1c200 */
[----:B------:R-:W-:Y:S01]  /*02d0*/  @P0 FADD.FTZ R4, R0, 1 ;  /* 0x3f80000000040421 */ /* 0x000fe20000010000 */
[----:B------:R-:W-:Y:S06]  /*02e0*/  @P0 BRA `(.L_x_5) ;  /* 0x0000000000280947 */ /* 0x000fec0003800000 */
[----:B------:R-:W-:-:S13]  /*02f0*/  FSETP.NEU.FTZ.AND P0, PT, |R0|, +INF , PT ;  /* 0x7f8000000000780b */ /* 0x000fda0003f1d200 */
[----:B------:R-:W-:-:S04]  /*0300*/  @P0 FFMA R5, R0, 1.84467440737095516160e+19, RZ ;  /* 0x5f80000000050823 */ /* 0x000fc800000000ff */
[----:B------:R-:W0:Y:S02]  /*0310*/  @P0 MUFU.RSQ R4, R5 ;  /* 0x0000000500040308 */ /* 0x000e240000001400 */
[----:B0-----:R-:W-:Y:S01]  /*0320*/  @P0 FMUL.FTZ R6, R5, R4 ;  /* 0x0000000405060220 */ /* 0x001fe20000410000 */
[----:B------:R-:W-:Y:S01]  /*0330*/  @P0 FMUL.FTZ R8, R4, 0.5 ;  /* 0x3f00000004080820 */ /* 0x000fe20000410000 */
[----:B------:R-:W-:Y:S02]  /*0340*/  @!P0 MOV R4, R0 ;  /* 0x0000000000048202 */ /* 0x000fe40000000f00 */
[----:B------:R-:W-:-:S04]  /*0350*/  @P0 FADD.FTZ R7, -R6, -RZ ;  /* 0x800000ff06070221 */ /* 0x000fc80000010100 */
[----:B------:R-:W-:-:S04]  /*0360*/  @P0 FFMA R7, R6, R7, R5 ;  /* 0x0000000706070223 */ /* 0x000fc80000000005 */
[----:B------:R-:W-:-:S04]  /*0370*/  @P0 FFMA R7, R7, R8, R6 ;  /* 0x0000000807070223 */ /* 0x000fc80000000006 */
[----:B------:R-:W-:-:S07]  /*0380*/  @P0 FMUL.FTZ R4, R7, 2.3283064365386962891e-10 ;  /* 0x2f80000007040820 */ /* 0x000fce0000410000 */
.L_x_5:
[----:B------:R-:W-:Y:S02]  /*0390*/  HFMA2 R5, -RZ, RZ, 0, 0 ;  /* 0x00000000ff057431 */ /* 0x000fe400000001ff */
[----:B------:R-:W-:Y:S01]  /*03a0*/  IMAD.MOV.U32 R6, RZ, RZ, R4 ;  /* 0x000000ffff067224 */ /* 0x000fe200078e0004 */
[----:B------:R-:W-:-:S04]  /*03b0*/  MOV R4, R9 ;  /* 0x0000000900047202 */ /* 0x000fc80000000f00 */
[----:B------:R-:W-:Y:S05]  /*03c0*/  RET.REL.NODEC R4 `(_Z14bufferBackpropIXadL_Z11primeSCReLUfEEEvmPf) ;  /* 0xfffffffc040c7950 */ /* 0x000fea0003c3ffff */
.L_x_6:
[----:B------:R-:W-:-:S00]  /*03d0*/  BRA `(.L_x_6) ;  /* 0xfffffffc00fc7947 */ /* 0x000fc0000383ffff */
[----:B------:R-:W-:-:S00]  /*03e0*/  NOP ;  /* 0x0000000000007918 */ /* 0x000fc00000000000 */
        /* <DEDUP_REMOVED lines=9> */
.L_x_9:


//--------------------- .text._Z14bufferBackpropIXadL_Z10primeCReLUfEEEvmPf --------------------------
	.section	.text._Z14bufferBackpropIXadL_Z10primeCReLUfEEEvmPf,"ax",@progbits
	.align	128
        .global         _Z14bufferBackpropIXadL_Z10primeCReLUfEEEvmPf
        .type           _Z14bufferBackpropIXadL_Z10primeCReLUfEEEvmPf,@function
        .size           _Z14bufferBackpropIXadL_Z10primeCReLUfEEEvmPf,(.L_x_11 - _Z14bufferBackpropIXadL_Z10primeCReLUfEEEvmPf)
        .other          _Z14bufferBackpropIXadL_Z10primeCReLUfEEEvmPf,@"STO_CUDA_ENTRY STV_DEFAULT"
_Z14bufferBackpropIXadL_Z10primeCReLUfEEEvmPf:
.text._Z14bufferBackpropIXadL_Z10primeCReLUfEEEvmPf:
        /* <DEDUP_REMOVED lines=13> */
[----:B-1----:R-:W2:Y:S02]  /*00d0*/  LDG.E R0, desc[UR4][R2.64] ;  /* 0x0000000402007981 */ /* 0x002ea4000c1e1900 */
[C---:B--2---:R-:W-:Y:S02]  /*00e0*/  FSETP.GT.AND P0, PT, R0.reuse, RZ, PT ;  /* 0x000000ff0000720b */ /* 0x044fe40003f04000 */
[----:B------:R-:W-:-:S04]  /*00f0*/  FSET.BF.LT.AND R4, R0, 1, PT ;  /* 0x3f8000000004780a */ /* 0x000fc80003801000 */
[----:B------:R-:W-:-:S05]  /*0100*/  FSEL R5, R4, RZ, P0 ;  /* 0x000000ff04057208 */ /* 0x000fca0000000000 */
[----:B------:R-:W-:-:S05]  /*0110*/  FMUL R5, R0, R5 ;  /* 0x0000000500057220 */ /* 0x000fca0000400000 */
[----:B------:R-:W-:Y:S01]  /*0120*/  STG.E desc[UR4][R2.64], R5 ;  /* 0x0000000502007986 */ /* 0x000fe2000c101904 */
[----:B------:R-:W-:Y:S05]  /*0130*/  EXIT ;  /* 0x000000000000794d */ /* 0x000fea0003800000 */
.L_x_7:
        /* <DEDUP_REMOVED lines=12> */
.L_x_11:


//--------------------- .text._Z14bufferBackpropIXadL_Z9primeReLUfEEEvmPf --------------------------
	.section	.text._Z14bufferBackpropIXadL_Z9primeReLUfEEEvmPf,"ax",@progbits
	.align	128
        .global         _Z14bufferBackpropIXadL_Z9primeReLUfEEEvmPf
        .type           _Z14bufferBackpropIXadL_Z9primeReLUfEEEvmPf,@function
        .size           _Z14bufferBackpropIXadL_Z9primeReLUfEEEvmPf,(.L_x_12 - _Z14bufferBackpropIXadL_Z9primeReLUfEEEvmPf)
        .other          _Z14bufferBackpropIXadL_Z9primeReLUfEEEvmPf,@"STO_CUDA_ENTRY STV_DEFAULT"
_Z14bufferBackpropIXadL_Z9primeReLUfEEEvmPf:
.text._Z14bufferBackpropIXadL_Z9primeReLUfEEEvmPf:
        /* <DEDUP_REMOVED lines=14> */
[----:B--2---:R-:W-:-:S05]  /*00e0*/  FSET.BF.GT.AND R5, R0, RZ, PT ;  /* 0x000000ff0005720a */ /* 0x004fca0003804000 */
[----:B------:R-:W-:-:S05]  /*00f0*/  FMUL R5, R0, R5 ;  /* 0x0000000500057220 */ /* 0x000fca0000400000 */
[----:B------:R-:W-:Y:S01]  /*0100*/  STG.E desc[UR4][R2.64], R5 ;  /* 0x0000000502007986 */ /* 0x000fe2000c101904 */
[----:B------:R-:W-:Y:S05]  /*0110*/  EXIT ;  /* 0x000000000000794d */ /* 0x000fea0003800000 */
.L_x_8:
        /* <DEDUP_REMOVED lines=14> */
.L_x_12:


//--------------------- .nv.shared.reserved.0     --------------------------
	.section	.nv.shared.reserved.0,"aw",@nobits
	.weak		__nv_reservedSMEM_offset_0_alias
	.size		__nv_reservedSMEM_offset_0_alias, 0, 64
	.other		__nv_reservedSMEM_offset_0_alias,@"STO_CUDA_RESERVED_SHARED STV_DEFAULT"
__nv_reservedSMEM_offset_0_alias:
	.zero		0
	.zero		64


//--------------------- .nv.constant0._Z14bufferBackpropIXadL_Z11primeSCReLUfEEEvmPf --------------------------
	.section	.nv.constant0._Z14bufferBackpropIXadL_Z11primeSCReLUfEEEvmPf,"a",@progbits
	.sectionflags	@""
	.align	4
.nv.constant0._Z14bufferBackpropIXadL_Z11primeSCReLUfEEEvmPf:
	.zero		912


//--------------------- .nv.constant0._Z14bufferBackpropIXadL_Z10primeCReLUfEEEvmPf --------------------------
	.section	.nv.constant0._Z14bufferBackpropIXadL_Z10primeCReLUfEEEvmPf,"a",@progbits
	.sectionflags	@""
	.align	4
.nv.constant0._Z14bufferBackpropIXadL_Z10primeCReLUfEEEvmPf:
	.zero		912


//--------------------- .nv.constant0._Z14bufferBackpropIXadL_Z9primeReLUfEEEvmPf --------------------------
	.section	.nv.constant0._Z14bufferBackpropIXadL_Z9primeReLUfEEEvmPf,"a",@progbits
	.sectionflags	@""
	.align	4
.nv.constant0._Z14bufferBackpropIXadL_Z9primeReLUfEEEvmPf:
	.zero		912


//--------------------- SYMBOLS --------------------------

	.type		.nv.reservedSmem.offset0,@object
	.size		.nv.reservedSmem.offset0,0x4
